//
// Generated by NVIDIA NVVM Compiler
//
// Compiler Build ID: CL-36424714
// Cuda compilation tools, release 13.0, V13.0.88
// Based on NVVM 20.0.0
//

.version 9.0
.target sm_100
.address_size 64

	// .globl	_Z13swiglu_kernelPKfPfi

.visible .entry _Z13swiglu_kernelPKfPfi(
	.param .u64 .ptr .align 1 _Z13swiglu_kernelPKfPfi_param_0,
	.param .u64 .ptr .align 1 _Z13swiglu_kernelPKfPfi_param_1,
	.param .u32 _Z13swiglu_kernelPKfPfi_param_2
)
{
	.reg .pred 	%p<2>;
	.reg .b32 	%r<9>;
	.reg .b32 	%f<18>;
	.reg .b64 	%rd<10>;

	ld.param.u64 	%rd1, [_Z13swiglu_kernelPKfPfi_param_0];
	ld.param.u64 	%rd2, [_Z13swiglu_kernelPKfPfi_param_1];
	ld.param.u32 	%r2, [_Z13swiglu_kernelPKfPfi_param_2];
	mov.u32 	%r3, %ntid.x;
	mov.u32 	%r4, %ctaid.x;
	mov.u32 	%r5, %tid.x;
	mad.lo.s32 	%r1, %r3, %r4, %r5;
	setp.ge.u32 	%p1, %r1, %r2;
	@%p1 bra 	$L__BB0_2;
	cvta.to.global.u64 	%rd3, %rd1;
	cvta.to.global.u64 	%rd4, %rd2;
	mul.wide.u32 	%rd5, %r1, 4;
	add.s64 	%rd6, %rd3, %rd5;
	ld.global.f32 	%f1, [%rd6];
	fma.rn.f32 	%f2, %f1, 0fBBBB989D, 0f3F000000;
	cvt.sat.f32.f32 	%f3, %f2;
	mov.f32 	%f4, 0f4B400001;
	mov.f32 	%f5, 0f437C0000;
	fma.rm.f32 	%f6, %f3, %f5, %f4;
	add.f32 	%f7, %f6, 0fCB40007F;
	neg.f32 	%f8, %f7;
	fma.rn.f32 	%f9, %f1, 0fBFB8AA3B, %f8;
	fma.rn.f32 	%f10, %f1, 0fB2A57060, %f9;
	mov.b32 	%r6, %f6;
	shl.b32 	%r7, %r6, 23;
	mov.b32 	%f11, %r7;
	ex2.approx.ftz.f32 	%f12, %f10;
	fma.rn.f32 	%f13, %f12, %f11, 0f3F800000;
	rcp.rn.f32 	%f14, %f13;
	mul.f32 	%f15, %f1, %f14;
	add.s32 	%r8, %r2, %r1;
	mul.wide.u32 	%rd7, %r8, 4;
	add.s64 	%rd8, %rd3, %rd7;
	ld.global.f32 	%f16, [%rd8];
	mul.f32 	%f17, %f16, %f15;
	add.s64 	%rd9, %rd4, %rd5;
	st.global.f32 	[%rd9], %f17;
$L__BB0_2:
	ret;

}


// ===== COMPILED SASS (sm_100) =====

	.target	sm_100

	.elftype	@"ET_EXEC"


//--------------------- .note.nv.tkinfo           --------------------------
	.section	.note.nv.tkinfo,"",@"SHT_NOTE"
	.sectionflags	@"SHF_NOTE_NV_TKINFO"
	.tkinfo
        /*0018*/ 	.word	0x00000002
        /*0030*/ 	.string	""
        /*0030*/ 	.string	"ptxas"
        /*0030*/ 	.string	"Cuda compilation tools, release 13.0, V13.0.88"
        /*0030*/ 	.string	"Build cuda_13.0.r13.0/compiler.36424714_0"
        /*0030*/ 	.string	"-arch sm_100 -m 64 "



//--------------------- .note.nv.cuinfo           --------------------------
	.section	.note.nv.cuinfo,"",@"SHT_NOTE"
	.sectionflags	@"SHF_NOTE_NV_CUINFO"
        /*0018*/ 	.short	0x0002
        /*001a*/ 	.short	0x0064
        /*001c*/ 	.short	0x0082
	.zero		2


//--------------------- .nv.info                  --------------------------
	.section	.nv.info,"",@"SHT_CUDA_INFO"
	.align	4


	//----- nvinfo : EIATTR_REGCOUNT
	.align		4
        /*0000*/ 	.byte	0x04, 0x2f
        /*0002*/ 	.short	(.L_1 - .L_0)
	.align		4
.L_0:
        /*0004*/ 	.word	index@(_Z13swiglu_kernelPKfPfi)
        /*0008*/ 	.word	0x0000000f


	//----- nvinfo : EIATTR_FRAME_SIZE
	.align		4
.L_1:
        /*000c*/ 	.byte	0x04, 0x11
        /*000e*/ 	.short	(.L_3 - .L_2)
	.align		4
.L_2:
        /*0010*/ 	.word	index@($__internal_0_$__cuda_sm20_rcp_rn_f32_slowpath)
        /*0014*/ 	.word	0x00000000


	//----- nvinfo : EIATTR_FRAME_SIZE
	.align		4
.L_3:
        /*0018*/ 	.byte	0x04, 0x11
        /*001a*/ 	.short	(.L_5 - .L_4)
	.align		4
.L_4:
        /*001c*/ 	.word	index@(_Z13swiglu_kernelPKfPfi)
        /*0020*/ 	.word	0x00000000


	//----- nvinfo : EIATTR_MIN_STACK_SIZE
	.align		4
.L_5:
        /*0024*/ 	.byte	0x04, 0x12
        /*0026*/ 	.short	(.L_7 - .L_6)
	.align		4
.L_6:
        /*0028*/ 	.word	index@(_Z13swiglu_kernelPKfPfi)
        /*002c*/ 	.word	0x00000000
.L_7:


//--------------------- .nv.compat                --------------------------
	.section	.nv.compat,"",@"SHT_CUDA_COMPAT_INFO"
	.align	4
        /*0000*/ 	.byte	0x02, 0x09, 0x00, 0x00, 0x02, 0x02, 0x01, 0x00, 0x02, 0x05, 0x05, 0x00, 0x03, 0x07, 0x01, 0x01
        /*0010*/ 	.byte	0x02, 0x03, 0x00, 0x00, 0x02, 0x06, 0x01, 0x00, 0x04, 0x0b, 0x08, 0x00, 0x09, 0x00, 0x00, 0x00
        /*0020*/ 	.byte	0x00, 0x00, 0x00, 0x00


//--------------------- .nv.info._Z13swiglu_kernelPKfPfi --------------------------
	.section	.nv.info._Z13swiglu_kernelPKfPfi,"",@"SHT_CUDA_INFO"
	.sectionflags	@""
	.align	4


	//----- nvinfo : EIATTR_CUDA_API_VERSION
	.align		4
        /*0000*/ 	.byte	0x04, 0x37
        /*0002*/ 	.short	(.L_9 - .L_8)
.L_8:
        /*0004*/ 	.word	0x00000082


	//----- nvinfo : EIATTR_KPARAM_INFO
	.align		4
.L_9:
        /*0008*/ 	.byte	0x04, 0x17
        /*000a*/ 	.short	(.L_11 - .L_10)
.L_10:
        /*000c*/ 	.word	0x00000000
        /*0010*/ 	.short	0x0002
        /*0012*/ 	.short	0x0010
        /*0014*/ 	.byte	0x00, 0xf0, 0x11, 0x00


	//----- nvinfo : EIATTR_KPARAM_INFO
	.align		4
.L_11:
        /*0018*/ 	.byte	0x04, 0x17
        /*001a*/ 	.short	(.L_13 - .L_12)
.L_12:
        /*001c*/ 	.word	0x00000000
        /*0020*/ 	.short	0x0001
        /*0022*/ 	.short	0x0008
        /*0024*/ 	.byte	0x00, 0xf5, 0x21, 0x00


	//----- nvinfo : EIATTR_KPARAM_INFO
	.align		4
.L_13:
        /*0028*/ 	.byte	0x04, 0x17
        /*002a*/ 	.short	(.L_15 - .L_14)
.L_14:
        /*002c*/ 	.word	0x00000000
        /*0030*/ 	.short	0x0000
        /*0032*/ 	.short	0x0000
        /*0034*/ 	.byte	0x00, 0xf5, 0x21, 0x00


	//----- nvinfo : EIATTR_SPARSE_MMA_MASK
	.align		4
.L_15:
        /*0038*/ 	.byte	0x03, 0x50
        /*003a*/ 	.short	0x0000


	//----- nvinfo : EIATTR_MAXREG_COUNT
	.align		4
        /*003c*/ 	.byte	0x03, 0x1b
        /*003e*/ 	.short	0x00ff


	//----- nvinfo : EIATTR_MERCURY_ISA_VERSION
	.align		4
        /*0040*/ 	.byte	0x03, 0x5f
        /*0042*/ 	.short	0x0101


	//----- nvinfo : EIATTR_VRC_CTA_INIT_COUNT
	.align		4
        /*0044*/ 	.byte	0x02, 0x4a
	.zero		1
	.zero		1


	//----- nvinfo : EIATTR_EXIT_INSTR_OFFSETS
	.align		4
        /*0048*/ 	.byte	0x04, 0x1c
        /*004a*/ 	.short	(.L_17 - .L_16)


	//   ....[0]....
.L_16:
        /*004c*/ 	.word	0x00000070


	//   ....[1]....
        /*0050*/ 	.word	0x000002d0


	//----- nvinfo : EIATTR_CRS_STACK_SIZE
	.align		4
.L_17:
        /*0054*/ 	.byte	0x04, 0x1e
        /*0056*/ 	.short	(.L_19 - .L_18)
.L_18:
        /*0058*/ 	.word	0x00000000


	//----- nvinfo : EIATTR_CBANK_PARAM_SIZE
	.align		4
.L_19:
        /*005c*/ 	.byte	0x03, 0x19
        /*005e*/ 	.short	0x0014


	//----- nvinfo : EIATTR_PARAM_CBANK
	.align		4
        /*0060*/ 	.byte	0x04, 0x0a
        /*0062*/ 	.short	(.L_21 - .L_20)
	.align		4
.L_20:
        /*0064*/ 	.word	index@(.nv.constant0._Z13swiglu_kernelPKfPfi)
        /*0068*/ 	.short	0x0380
        /*006a*/ 	.short	0x0014


	//----- nvinfo : EIATTR_SW_WAR
	.align		4
.L_21:
        /*006c*/ 	.byte	0x04, 0x36
        /*006e*/ 	.short	(.L_23 - .L_22)
.L_22:
        /*0070*/ 	.word	0x00000008
.L_23:


//--------------------- .nv.callgraph             --------------------------
	.section	.nv.callgraph,"",@"SHT_CUDA_CALLGRAPH"
	.align	4
	.sectionentsize	8
	.align		4
        /*0000*/ 	.word	0x00000000
	.align		4
        /*0004*/ 	.word	0xffffffff
	.align		4
        /*0008*/ 	.word	0x00000000
	.align		4
        /*000c*/ 	.word	0xfffffffe
	.align		4
        /*0010*/ 	.word	0x00000000
	.align		4
        /*0014*/ 	.word	0xfffffffd
	.align		4
        /*0018*/ 	.word	0x00000000
	.align		4
        /*001c*/ 	.word	0xfffffffc


//--------------------- .text._Z13swiglu_kernelPKfPfi --------------------------
	.section	.text._Z13swiglu_kernelPKfPfi,"ax",@progbits
	.align	128
        .global         _Z13swiglu_kernelPKfPfi
        .type           _Z13swiglu_kernelPKfPfi,@function
        .size           _Z13swiglu_kernelPKfPfi,(.L_x_8 - _Z13swiglu_kernelPKfPfi)
        .other          _Z13swiglu_kernelPKfPfi,@"STO_CUDA_ENTRY STV_DEFAULT"
_Z13swiglu_kernelPKfPfi:
.text._Z13swiglu_kernelPKfPfi:
[----:B------:R-:W-:Y:S01]  /*0000*/  LDC R1, c[0x0][0x37c] ;  /* 0x0000df00ff017b82 */ /* 0x000fe20000000800 */
[----:B------:R-:W0:Y:S01]  /*0010*/  S2R R3, SR_CTAID.X ;  /* 0x0000000000037919 */ /* 0x000e220000002500 */
[----:B------:R-:W0:Y:S01]  /*0020*/  LDCU UR4, c[0x0][0x360] ;  /* 0x00006c00ff0477ac */ /* 0x000e220008000800 */
[----:B------:R-:W0:Y:S01]  /*0030*/  S2R R0, SR_TID.X ;  /* 0x0000000000007919 */ /* 0x000e220000002100 */
[----:B------:R-:W1:Y:S01]  /*0040*/  LDCU UR5, c[0x0][0x390] ;  /* 0x00007200ff0577ac */ /* 0x000e620008000800 */
[----:B0-----:R-:W-:-:S05]  /*0050*/  IMAD R3, R3, UR4, R0 ;  /* 0x0000000403037c24 */ /* 0x001fca000f8e0200 */
[----:B-1----:R-:W-:-:S13]  /*0060*/  ISETP.GE.U32.AND P0, PT, R3, UR5, PT ;  /* 0x0000000503007c0c */ /* 0x002fda000bf06070 */
[----:B------:R-:W-:Y:S05]  /*0070*/  @P0 EXIT ;  /* 0x000000000000094d */ /* 0x000fea0003800000 */
[----:B------:R-:W0:Y:S01]  /*0080*/  LDC.64 R4, c[0x0][0x380] ;  /* 0x0000e000ff047b82 */ /* 0x000e220000000a00 */
[----:B------:R-:W1:Y:S01]  /*0090*/  LDCU.64 UR4, c[0x0][0x358] ;  /* 0x00006b00ff0477ac */ /* 0x000e620008000a00 */
[----:B0-----:R-:W-:-:S06]  /*00a0*/  IMAD.WIDE.U32 R4, R3, 0x4, R4 ;  /* 0x0000000403047825 */ /* 0x001fcc00078e0004 */
[----:B-1----:R-:W2:Y:S01]  /*00b0*/  LDG.E R4, desc[UR4][R4.64] ;  /* 0x0000000404047981 */ /* 0x002ea2000c1e1900 */
[----:B------:R-:W-:Y:S02]  /*00c0*/  HFMA2 R9, -RZ, RZ, 3.7421875, 0 ;  /* 0x437c0000ff097431 */ /* 0x000fe400000001ff */
[----:B------:R-:W-:Y:S01]  /*00d0*/  IMAD.MOV.U32 R7, RZ, RZ, 0x3bbb989d ;  /* 0x3bbb989dff077424 */ /* 0x000fe200078e00ff */
[----:B------:R-:W-:Y:S03]  /*00e0*/  BSSY.RECONVERGENT B0, `(.L_x_0) ;  /* 0x0000014000007945 */ /* 0x000fe60003800200 */
[----:B--2---:R-:W-:-:S04]  /*00f0*/  FFMA.SAT R0, R4, -R7, 0.5 ;  /* 0x3f00000004007423 */ /* 0x004fc80000002807 */
[----:B------:R-:W-:-:S04]  /*0100*/  FFMA.RM R0, R0, R9, 12582913 ;  /* 0x4b40000100007423 */ /* 0x000fc80000004009 */
[C---:B------:R-:W-:Y:S01]  /*0110*/  FADD R7, R0.reuse, -12583039 ;  /* 0xcb40007f00077421 */ /* 0x040fe20000000000 */
[----:B------:R-:W-:-:S03]  /*0120*/  IMAD.SHL.U32 R0, R0, 0x800000, RZ ;  /* 0x0080000000007824 */ /* 0x000fc600078e00ff */
[----:B------:R-:W-:-:S04]  /*0130*/  FFMA R7, R4, -1.4426950216293334961, -R7 ;  /* 0xbfb8aa3b04077823 */ /* 0x000fc80000000807 */
[----:B------:R-:W-:-:S06]  /*0140*/  FFMA R7, R4, -1.925963033500011079e-08, R7 ;  /* 0xb2a5706004077823 */ /* 0x000fcc0000000007 */
[----:B------:R-:W0:Y:S02]  /*0150*/  MUFU.EX2 R7, R7 ;  /* 0x0000000700077308 */ /* 0x000e240000000800 */
[----:B0-----:R-:W-:-:S05]  /*0160*/  FFMA R0, R0, R7, 1 ;  /* 0x3f80000000007423 */ /* 0x001fca0000000007 */
[----:B------:R-:W-:-:S04]  /*0170*/  IADD3 R2, PT, PT, R0, 0x1800000, RZ ;  /* 0x0180000000027810 */ /* 0x000fc80007ffe0ff */
[----:B------:R-:W-:-:S04]  /*0180*/  LOP3.LUT R2, R2, 0x7f800000, RZ, 0xc0, !PT ;  /* 0x7f80000002027812 */ /* 0x000fc800078ec0ff */
[----:B------:R-:W-:-:S13]  /*0190*/  ISETP.GT.U32.AND P0, PT, R2, 0x1ffffff, PT ;  /* 0x01ffffff0200780c */ /* 0x000fda0003f04070 */
[----:B------:R-:W-:Y:S05]  /*01a0*/  @P0 BRA `(.L_x_1) ;  /* 0x00000000000c0947 */ /* 0x000fea0003800000 */
[----:B------:R-:W-:-:S07]  /*01b0*/  MOV R6, 0x1d0 ;  /* 0x000001d000067802 */ /* 0x000fce0000000f00 */
[----:B------:R-:W-:Y:S05]  /*01c0*/  CALL.REL.NOINC `($__internal_0_$__cuda_sm20_rcp_rn_f32_slowpath) ;  /* 0x0000000000447944 */ /* 0x000fea0003c00000 */
[----:B------:R-:W-:Y:S05]  /*01d0*/  BRA `(.L_x_2) ;  /* 0x0000000000107947 */ /* 0x000fea0003800000 */
.L_x_1:
[----:B------:R-:W0:Y:S02]  /*01e0*/  MUFU.RCP R5, R0 ;  /* 0x0000000000057308 */ /* 0x000e240000001000 */
[----:B0-----:R-:W-:-:S04]  /*01f0*/  FFMA R2, R0, R5, -1 ;  /* 0xbf80000000027423 */ /* 0x001fc80000000005 */
[----:B------:R-:W-:-:S04]  /*0200*/  FADD.FTZ R2, -R2, -RZ ;  /* 0x800000ff02027221 */ /* 0x000fc80000010100 */
[----:B------:R-:W-:-:S07]  /*0210*/  FFMA R5, R5, R2, R5 ;  /* 0x0000000205057223 */ /* 0x000fce0000000005 */
.L_x_2:
[----:B------:R-:W-:Y:S05]  /*0220*/  BSYNC.RECONVERGENT B0 ;  /* 0x0000000000007941 */ /* 0x000fea0003800200 */
.L_x_0:
[----:B------:R-:W0:Y:S01]  /*0230*/  LDC.64 R6, c[0x0][0x380] ;  /* 0x0000e000ff067b82 */ /* 0x000e220000000a00 */
[----:B------:R-:W1:Y:S02]  /*0240*/  LDCU UR6, c[0x0][0x390] ;  /* 0x00007200ff0677ac */ /* 0x000e640008000800 */
[----:B-1----:R-:W-:-:S04]  /*0250*/  VIADD R9, R3, UR6 ;  /* 0x0000000603097c36 */ /* 0x002fc80008000000 */
[----:B0-----:R-:W-:Y:S02]  /*0260*/  IMAD.WIDE.U32 R6, R9, 0x4, R6 ;  /* 0x0000000409067825 */ /* 0x001fe400078e0006 */
[----:B------:R-:W0:Y:S04]  /*0270*/  LDC.64 R8, c[0x0][0x388] ;  /* 0x0000e200ff087b82 */ /* 0x000e280000000a00 */
[----:B------:R-:W2:Y:S01]  /*0280*/  LDG.E R6, desc[UR4][R6.64] ;  /* 0x0000000406067981 */ /* 0x000ea2000c1e1900 */
[----:B------:R-:W-:Y:S01]  /*0290*/  FMUL R5, R4, R5 ;  /* 0x0000000504057220 */ /* 0x000fe20000400000 */
[----:B0-----:R-:W-:-:S04]  /*02a0*/  IMAD.WIDE.U32 R2, R3, 0x4, R8 ;  /* 0x0000000403027825 */ /* 0x001fc800078e0008 */
[----:B--2---:R-:W-:-:S05]  /*02b0*/  FMUL R5, R5, R6 ;  /* 0x0000000605057220 */ /* 0x004fca0000400000 */
[----:B------:R-:W-:Y:S01]  /*02c0*/  STG.E desc[UR4][R2.64], R5 ;  /* 0x0000000502007986 */ /* 0x000fe2000c101904 */
[----:B------:R-:W-:Y:S05]  /*02d0*/  EXIT ;  /* 0x000000000000794d */ /* 0x000fea0003800000 */
        .weak           $__internal_0_$__cuda_sm20_rcp_rn_f32_slowpath
        .type           $__internal_0_$__cuda_sm20_rcp_rn_f32_slowpath,@function
        .size           $__internal_0_$__cuda_sm20_rcp_rn_f32_slowpath,(.L_x_8 - $__internal_0_$__cuda_sm20_rcp_rn_f32_slowpath)
$__internal_0_$__cuda_sm20_rcp_rn_f32_slowpath:
[----:B------:R-:W-:Y:S01]  /*02e0*/  SHF.L.U32 R2, R0, 0x1, RZ ;  /* 0x0000000100027819 */ /* 0x000fe200000006ff */
[----:B------:R-:W-:Y:S03]  /*02f0*/  BSSY.RECONVERGENT B1, `(.L_x_3) ;  /* 0x0000030000017945 */ /* 0x000fe60003800200 */
[----:B------:R-:W-:-:S04]  /*0300*/  SHF.R.U32.HI R2, RZ, 0x18, R2 ;  /* 0x00000018ff027819 */ /* 0x000fc80000011602 */
[----:B------:R-:W-:-:S13]  /*0310*/  ISETP.NE.U32.AND P0, PT, R2, RZ, PT ;  /* 0x000000ff0200720c */ /* 0x000fda0003f05070 */
[----:B------:R-:W-:Y:S05]  /*0320*/  @P0 BRA `(.L_x_4) ;  /* 0x0000000000280947 */ /* 0x000fea0003800000 */
[----:B------:R-:W-:-:S05]  /*0330*/  IMAD.SHL.U32 R2, R0, 0x2, RZ ;  /* 0x0000000200027824 */ /* 0x000fca00078e00ff */
[----:B------:R-:W-:-:S13]  /*0340*/  ISETP.NE.AND P0, PT, R2, RZ, PT ;  /* 0x000000ff0200720c */ /* 0x000fda0003f05270 */
[----:B------:R-:W-:Y:S01]  /*0350*/  @P0 FFMA R7, R0, 1.84467440737095516160e+19, RZ ;  /* 0x5f80000000070823 */ /* 0x000fe200000000ff */
[----:B------:R-:W-:Y:S08]  /*0360*/  @!P0 MUFU.RCP R5, R0 ;  /* 0x0000000000058308 */ /* 0x000ff00000001000 */
[----:B------:R-:W0:Y:S02]  /*0370*/  @P0 MUFU.RCP R2, R7 ;  /* 0x0000000700020308 */ /* 0x000e240000001000 */
[----:B0-----:R-:W-:-:S04]  /*0380*/  @P0 FFMA R8, R7, R2, -1 ;  /* 0xbf80000007080423 */ /* 0x001fc80000000002 */
[----:B------:R-:W-:-:S04]  /*0390*/  @P0 FADD.FTZ R9, -R8, -RZ ;  /* 0x800000ff08090221 */ /* 0x000fc80000010100 */
[----:B------:R-:W-:-:S04]  /*03a0*/  @P0 FFMA R2, R2, R9, R2 ;  /* 0x0000000902020223 */ /* 0x000fc80000000002 */
[----:B------:R-:W-:Y:S01]  /*03b0*/  @P0 FFMA R5, R2, 1.84467440737095516160e+19, RZ ;  /* 0x5f80000002050823 */ /* 0x000fe200000000ff */
[----:B------:R-:W-:Y:S06]  /*03c0*/  BRA `(.L_x_5) ;  /* 0x0000000000887947 */ /* 0x000fec0003800000 */
.L_x_4:
[----:B------:R-:W-:-:S04]  /*03d0*/  IADD3 R5, PT, PT, R2, -0xfd, RZ ;  /* 0xffffff0302057810 */ /* 0x000fc80007ffe0ff */
[----:B------:R-:W-:-:S13]  /*03e0*/  ISETP.GT.U32.AND P0, PT, R5, 0x1, PT ;  /* 0x000000010500780c */ /* 0x000fda0003f04070 */
[----:B------:R-:W-:Y:S05]  /*03f0*/  @P0 BRA `(.L_x_6) ;  /* 0x0000000000780947 */ /* 0x000fea0003800000 */
[----:B------:R-:W-:Y:S01]  /*0400*/  LOP3.LUT R7, R0, 0x7fffff, RZ, 0xc0, !PT ;  /* 0x007fffff00077812 */ /* 0x000fe200078ec0ff */
[----:B------:R-:W-:-:S03]  /*0410*/  IMAD.MOV.U32 R12, RZ, RZ, 0x3 ;  /* 0x00000003ff0c7424 */ /* 0x000fc600078e00ff */
[----:B------:R-:W-:Y:S02]  /*0420*/  LOP3.LUT R7, R7, 0x3f800000, RZ, 0xfc, !PT ;  /* 0x3f80000007077812 */ /* 0x000fe400078efcff */
[----:B------:R-:W-:Y:S02]  /*0430*/  SHF.L.U32 R11, R12, R5, RZ ;  /* 0x000000050c0b7219 */ /* 0x000fe400000006ff */
[----:B------:R-:W0:Y:S02]  /*0440*/  MUFU.RCP R8, R7 ;  /* 0x0000000700087308 */ /* 0x000e240000001000 */
[----:B0-----:R-:W-:-:S04]  /*0450*/  FFMA R9, R7, R8, -1 ;  /* 0xbf80000007097423 */ /* 0x001fc80000000008 */
[----:B------:R-:W-:-:S04]  /*0460*/  FADD.FTZ R9, -R9, -RZ ;  /* 0x800000ff09097221 */ /* 0x000fc80000010100 */
[CCC-:B------:R-:W-:Y:S01]  /*0470*/  FFMA.RM R10, R8.reuse, R9.reuse, R8.reuse ;  /* 0x00000009080a7223 */ /* 0x1c0fe20000004008 */
[----:B------:R-:W-:-:S04]  /*0480*/  FFMA.RP R9, R8, R9, R8 ;  /* 0x0000000908097223 */ /* 0x000fc80000008008 */
[C---:B------:R-:W-:Y:S02]  /*0490*/  LOP3.LUT R8, R10.reuse, 0x7fffff, RZ, 0xc0, !PT ;  /* 0x007fffff0a087812 */ /* 0x040fe400078ec0ff */
[----:B------:R-:W-:Y:S02]  /*04a0*/  FSETP.NEU.FTZ.AND P0, PT, R10, R9, PT ;  /* 0x000000090a00720b */ /* 0x000fe40003f1d000 */
[----:B------:R-:W-:Y:S02]  /*04b0*/  LOP3.LUT R8, R8, 0x800000, RZ, 0xfc, !PT ;  /* 0x0080000008087812 */ /* 0x000fe400078efcff */
[----:B------:R-:W-:Y:S02]  /*04c0*/  SEL R9, RZ, 0xffffffff, !P0 ;  /* 0xffffffffff097807 */ /* 0x000fe40004000000 */
[----:B------:R-:W-:Y:S02]  /*04d0*/  LOP3.LUT R10, R11, R8, RZ, 0xc0, !PT ;  /* 0x000000080b0a7212 */ /* 0x000fe400078ec0ff */
[----:B------:R-:W-:-:S02]  /*04e0*/  IADD3 R9, PT, PT, -R9, RZ, RZ ;  /* 0x000000ff09097210 */ /* 0x000fc40007ffe1ff */
[-C--:B------:R-:W-:Y:S02]  /*04f0*/  SHF.R.U32.HI R10, RZ, R5.reuse, R10 ;  /* 0x00000005ff0a7219 */ /* 0x080fe4000001160a */
[----:B------:R-:W-:Y:S02]  /*0500*/  LOP3.LUT P1, RZ, R9, R5, R8, 0xf8, !PT ;  /* 0x0000000509ff7212 */ /* 0x000fe4000782f808 */
[C---:B------:R-:W-:Y:S02]  /*0510*/  LOP3.LUT P0, RZ, R10.reuse, 0x1, RZ, 0xc0, !PT ;  /* 0x000000010aff7812 */ /* 0x040fe4000780c0ff */
[----:B------:R-:W-:-:S04]  /*0520*/  LOP3.LUT P2, RZ, R10, 0x2, RZ, 0xc0, !PT ;  /* 0x000000020aff7812 */ /* 0x000fc8000784c0ff */
[----:B------:R-:W-:Y:S02]  /*0530*/  PLOP3.LUT P0, PT, P0, P1, P2, 0xe0, 0x0 ;  /* 0x000000000000781c */ /* 0x000fe40000703c20 */
[----:B------:R-:W-:Y:S02]  /*0540*/  LOP3.LUT P1, RZ, R0, 0x7fffff, RZ, 0xc0, !PT ;  /* 0x007fffff00ff7812 */ /* 0x000fe4000782c0ff */
[----:B------:R-:W-:-:S05]  /*0550*/  SEL R5, RZ, 0x1, !P0 ;  /* 0x00000001ff057807 */ /* 0x000fca0004000000 */
[----:B------:R-:W-:-:S05]  /*0560*/  IMAD.MOV R5, RZ, RZ, -R5 ;  /* 0x000000ffff057224 */ /* 0x000fca00078e0a05 */
[----:B------:R-:W-:Y:S02]  /*0570*/  ISETP.GE.AND P0, PT, R5, RZ, PT ;  /* 0x000000ff0500720c */ /* 0x000fe40003f06270 */
[----:B------:R-:W-:-:S04]  /*0580*/  IADD3 R5, PT, PT, R2, -0xfc, RZ ;  /* 0xffffff0402057810 */ /* 0x000fc80007ffe0ff */
[----:B------:R-:W-:-:S07]  /*0590*/  SHF.R.U32.HI R5, RZ, R5, R8 ;  /* 0x00000005ff057219 */ /* 0x000fce0000011608 */
[----:B------:R-:W-:-:S05]  /*05a0*/  @!P0 VIADD R5, R5, 0x1 ;  /* 0x0000000105058836 */ /* 0x000fca0000000000 */
[----:B------:R-:W-:-:S04]  /*05b0*/  @!P1 SHF.L.U32 R5, R5, 0x1, RZ ;  /* 0x0000000105059819 */ /* 0x000fc800000006ff */
[----:B------:R-:W-:Y:S01]  /*05c0*/  LOP3.LUT R5, R5, 0x80000000, R0, 0xf8, !PT ;  /* 0x8000000005057812 */ /* 0x000fe200078ef800 */
[----:B------:R-:W-:Y:S06]  /*05d0*/  BRA `(.L_x_5) ;  /* 0x0000000000047947 */ /* 0x000fec0003800000 */
.L_x_6:
[----:B------:R0:W1:Y:S02]  /*05e0*/  MUFU.RCP R5, R0 ;  /* 0x0000000000057308 */ /* 0x0000640000001000 */
.L_x_5:
[----:B------:R-:W-:Y:S05]  /*05f0*/  BSYNC.RECONVERGENT B1 ;  /* 0x0000000000017941 */ /* 0x000fea0003800200 */
.L_x_3:
[----:B------:R-:W-:-:S04]  /*0600*/  IMAD.MOV.U32 R7, RZ, RZ, 0x0 ;  /* 0x00000000ff077424 */ /* 0x000fc800078e00ff */
[----:B01----:R-:W-:Y:S05]  /*0610*/  RET.REL.NODEC R6 `(_Z13swiglu_kernelPKfPfi) ;  /* 0xfffffff806787950 */ /* 0x003fea0003c3ffff */
.L_x_7:
[----:B------:R-:W-:-:S00]  /*0620*/  BRA `(.L_x_7) ;  /* 0xfffffffc00fc7947 */ /* 0x000fc0000383ffff */
[----:B------:R-:W-:-:S00]  /*0630*/  NOP ;  /* 0x0000000000007918 */ /* 0x000fc00000000000 */
        /* <DEDUP_REMOVED lines=12> */
.L_x_8:


//--------------------- .nv.shared.reserved.0     --------------------------
	.section	.nv.shared.reserved.0,"aw",@nobits
	.weak		__nv_reservedSMEM_offset_0_alias
	.size		__nv_reservedSMEM_offset_0_alias, 0, 64
	.other		__nv_reservedSMEM_offset_0_alias,@"STO_CUDA_RESERVED_SHARED STV_DEFAULT"
__nv_reservedSMEM_offset_0_alias:
	.zero		0
	.zero		64


//--------------------- .nv.constant0._Z13swiglu_kernelPKfPfi --------------------------
	.section	.nv.constant0._Z13swiglu_kernelPKfPfi,"a",@progbits
	.sectionflags	@""
	.align	4
.nv.constant0._Z13swiglu_kernelPKfPfi:
	.zero		916


//--------------------- SYMBOLS --------------------------

	.type		.nv.reservedSmem.offset0,@object
	.size		.nv.reservedSmem.offset0,0x4
